	.headerflags	@"EF_CUDA_TEXMODE_UNIFIED EF_CUDA_64BIT_ADDRESS EF_CUDA_ACCELERATORS EF_CUDA_SM90 EF_CUDA_VIRTUAL_SM(EF_CUDA_SM90)"
	.elftype	@"ET_EXEC"


//--------------------- .nv.info                  --------------------------
	.section	.nv.info,"",@"SHT_CUDA_INFO"
	.align	4


	//----- nvinfo : EIATTR_REGCOUNT
	.align		4
        /*0000*/ 	.byte	0x04, 0x2f
        /*0002*/ 	.short	(.L_3 - .L_2)
	.align		4
.L_2:
        /*0004*/ 	.word	index@(triton_poi_fused__native_batch_norm_legit_no_training_13)
        /*0008*/ 	.word	0x00000010


	//----- nvinfo : EIATTR_MIN_STACK_SIZE
	.align		4
.L_3:
        /*000c*/ 	.byte	0x04, 0x12
        /*000e*/ 	.short	(.L_5 - .L_4)
	.align		4
.L_4:
        /*0010*/ 	.word	index@(triton_poi_fused__native_batch_norm_legit_no_training_13)
        /*0014*/ 	.word	0x00000000


	//----- nvinfo : EIATTR_FRAME_SIZE
	.align		4
.L_5:
        /*0018*/ 	.byte	0x04, 0x11
        /*001a*/ 	.short	(.L_7 - .L_6)
	.align		4
.L_6:
        /*001c*/ 	.word	index@(triton_poi_fused__native_batch_norm_legit_no_training_13)
        /*0020*/ 	.word	0x00000000


	//----- nvinfo : EIATTR_MIN_STACK_SIZE
	.align		4
.L_7:
        /*0024*/ 	.byte	0x04, 0x12
        /*0026*/ 	.short	(.L_9 - .L_8)
	.align		4
.L_8:
        /*0028*/ 	.word	index@(triton_poi_fused__native_batch_norm_legit_no_training_13)
        /*002c*/ 	.word	0x00000000
.L_9:


//--------------------- .nv.info.triton_poi_fused__native_batch_norm_legit_no_training_13 --------------------------
	.section	.nv.info.triton_poi_fused__native_batch_norm_legit_no_training_13,"",@"SHT_CUDA_INFO"
	.sectionflags	@""
	.align	4


	//----- nvinfo : EIATTR_CUDA_API_VERSION
	.align		4
        /*0000*/ 	.byte	0x04, 0x37
        /*0002*/ 	.short	(.L_11 - .L_10)
.L_10:
        /*0004*/ 	.word	0x0000007c


	//----- nvinfo : EIATTR_KPARAM_INFO
	.align		4
.L_11:
        /*0008*/ 	.byte	0x04, 0x17
        /*000a*/ 	.short	(.L_13 - .L_12)
.L_12:
        /*000c*/ 	.word	0x00000000
        /*0010*/ 	.short	0x0006
        /*0012*/ 	.short	0x0030
        /*0014*/ 	.byte	0x00, 0xf0, 0x11, 0x00


	//----- nvinfo : EIATTR_KPARAM_INFO
	.align		4
.L_13:
        /*0018*/ 	.byte	0x04, 0x17
        /*001a*/ 	.short	(.L_15 - .L_14)
.L_14:
        /*001c*/ 	.word	0x00000000
        /*0020*/ 	.short	0x0005
        /*0022*/ 	.short	0x0028
        /*0024*/ 	.byte	0x00, 0xf4, 0x21, 0x00


	//----- nvinfo : EIATTR_KPARAM_INFO
	.align		4
.L_15:
        /*0028*/ 	.byte	0x04, 0x17
        /*002a*/ 	.short	(.L_17 - .L_16)
.L_16:
        /*002c*/ 	.word	0x00000000
        /*0030*/ 	.short	0x0004
        /*0032*/ 	.short	0x0020
        /*0034*/ 	.byte	0x00, 0xf4, 0x21, 0x00


	//----- nvinfo : EIATTR_KPARAM_INFO
	.align		4
.L_17:
        /*0038*/ 	.byte	0x04, 0x17
        /*003a*/ 	.short	(.L_19 - .L_18)
.L_18:
        /*003c*/ 	.word	0x00000000
        /*0040*/ 	.short	0x0003
        /*0042*/ 	.short	0x0018
        /*0044*/ 	.byte	0x00, 0xf4, 0x21, 0x00


	//----- nvinfo : EIATTR_KPARAM_INFO
	.align		4
.L_19:
        /*0048*/ 	.byte	0x04, 0x17
        /*004a*/ 	.short	(.L_21 - .L_20)
.L_20:
        /*004c*/ 	.word	0x00000000
        /*0050*/ 	.short	0x0002
        /*0052*/ 	.short	0x0010
        /*0054*/ 	.byte	0x00, 0xf4, 0x21, 0x00


	//----- nvinfo : EIATTR_KPARAM_INFO
	.align		4
.L_21:
        /*0058*/ 	.byte	0x04, 0x17
        /*005a*/ 	.short	(.L_23 - .L_22)
.L_22:
        /*005c*/ 	.word	0x00000000
        /*0060*/ 	.short	0x0001
        /*0062*/ 	.short	0x0008
        /*0064*/ 	.byte	0x00, 0xf4, 0x21, 0x00


	//----- nvinfo : EIATTR_KPARAM_INFO
	.align		4
.L_23:
        /*0068*/ 	.byte	0x04, 0x17
        /*006a*/ 	.short	(.L_25 - .L_24)
.L_24:
        /*006c*/ 	.word	0x00000000
        /*0070*/ 	.short	0x0000
        /*0072*/ 	.short	0x0000
        /*0074*/ 	.byte	0x00, 0xf4, 0x21, 0x00


	//----- nvinfo : EIATTR_SPARSE_MMA_MASK
	.align		4
.L_25:
        /*0078*/ 	.byte	0x03, 0x50
        /*007a*/ 	.short	0x0000


	//----- nvinfo : EIATTR_MAXREG_COUNT
	.align		4
        /*007c*/ 	.byte	0x03, 0x1b
        /*007e*/ 	.short	0x00ff


	//----- nvinfo : EIATTR_EXIT_INSTR_OFFSETS
	.align		4
        /*0080*/ 	.byte	0x04, 0x1c
        /*0082*/ 	.short	(.L_27 - .L_26)


	//   ....[0]....
.L_26:
        /*0084*/ 	.word	0x000002e0


	//----- nvinfo : EIATTR_REQNTID
	.align		4
.L_27:
        /*0088*/ 	.byte	0x04, 0x10
        /*008a*/ 	.short	(.L_29 - .L_28)
.L_28:
        /*008c*/ 	.word	0x00000080
        /*0090*/ 	.word	0x00000001
        /*0094*/ 	.word	0x00000001


	//----- nvinfo : EIATTR_CBANK_PARAM_SIZE
	.align		4
.L_29:
        /*0098*/ 	.byte	0x03, 0x19
        /*009a*/ 	.short	0x0034


	//----- nvinfo : EIATTR_PARAM_CBANK
	.align		4
        /*009c*/ 	.byte	0x04, 0x0a
        /*009e*/ 	.short	(.L_31 - .L_30)
	.align		4
.L_30:
        /*00a0*/ 	.word	index@(.nv.constant0.triton_poi_fused__native_batch_norm_legit_no_training_13)
        /*00a4*/ 	.short	0x0210
        /*00a6*/ 	.short	0x0034


	//----- nvinfo : EIATTR_SW_WAR
	.align		4
.L_31:
        /*00a8*/ 	.byte	0x04, 0x36
        /*00aa*/ 	.short	(.L_33 - .L_32)
.L_32:
        /*00ac*/ 	.word	0x00000008
.L_33:


//--------------------- .nv.callgraph             --------------------------
	.section	.nv.callgraph,"",@"SHT_CUDA_CALLGRAPH"
	.align	4
	.sectionentsize	8
	.align		4
        /*0000*/ 	.word	0x00000000
	.align		4
        /*0004*/ 	.word	0xffffffff
	.align		4
        /*0008*/ 	.word	0x00000000
	.align		4
        /*000c*/ 	.word	0xfffffffe
	.align		4
        /*0010*/ 	.word	0x00000000
	.align		4
        /*0014*/ 	.word	0xfffffffd
	.align		4
        /*0018*/ 	.word	0x00000000
	.align		4
        /*001c*/ 	.word	0xfffffffc


//--------------------- .nv.constant4             --------------------------
	.section	.nv.constant4,"a",@progbits
	.align	8
	.align		8
.nv.constant4:
        /*0000*/ 	.dword	_$_str
	.align		8
        /*0008*/ 	.dword	_$_str_$_2


//--------------------- .text.triton_poi_fused__native_batch_norm_legit_no_training_13 --------------------------
	.section	.text.triton_poi_fused__native_batch_norm_legit_no_training_13,"ax",@progbits
	.align	128
        .global         triton_poi_fused__native_batch_norm_legit_no_training_13
        .type           triton_poi_fused__native_batch_norm_legit_no_training_13,@function
        .size           triton_poi_fused__native_batch_norm_legit_no_training_13,(.L_x_1 - triton_poi_fused__native_batch_norm_legit_no_training_13)
        .other          triton_poi_fused__native_batch_norm_legit_no_training_13,@"STO_CUDA_ENTRY STV_DEFAULT"
triton_poi_fused__native_batch_norm_legit_no_training_13:
.text.triton_poi_fused__native_batch_norm_legit_no_training_13:
[----:B------:R-:W-:Y:S01]  /*0000*/  LDC R1, c[0x0][0x28] ;  /* 0x00000a00ff017b82 */ /* 0x000fe20000000800 */
[----:B------:R-:W1:Y:S07]  /*0010*/  S2R R0, SR_TID.X ;  /* 0x0000000000007919 */ /* 0x000e6e0000002100 */
[----:B------:R-:W2:Y:S01]  /*0020*/  LDC.64 R6, c[0x0][0x220] ;  /* 0x00008800ff067b82 */ /* 0x000ea20000000a00 */
[----:B------:R-:W-:Y:S01]  /*0030*/  ULDC.64 UR4, c[0x0][0x208] ;  /* 0x0000820000047ab9 */ /* 0x000fe20000000a00 */
[----:B------:R-:W3:Y:S06]  /*0040*/  S2R R3, SR_CTAID.X ;  /* 0x0000000000037919 */ /* 0x000eec0000002500 */
[----:B------:R-:W4:Y:S08]  /*0050*/  LDC.64 R8, c[0x0][0x228] ;  /* 0x00008a00ff087b82 */ /* 0x000f300000000a00 */
[----:B------:R-:W5:Y:S01]  /*0060*/  LDC.64 R10, c[0x0][0x230] ;  /* 0x00008c00ff0a7b82 */ /* 0x000f620000000a00 */
[----:B-1----:R-:W-:-:S02]  /*0070*/  LOP3.LUT R0, R0, 0x7f, RZ, 0xc0, !PT ;  /* 0x0000007f00007812 */ /* 0x002fc400078ec0ff */
[----:B---3--:R-:W-:Y:S02]  /*0080*/  SHF.R.S32.HI R2, RZ, 0x18, R3 ;  /* 0x00000018ff027819 */ /* 0x008fe40000011403 */
[----:B------:R-:W-:Y:S02]  /*0090*/  LEA R0, R3, R0, 0x7 ;  /* 0x0000000003007211 */ /* 0x000fe400078e38ff */
[----:B------:R-:W-:-:S04]  /*00a0*/  SGXT R3, R2, 0x1 ;  /* 0x000000010203781a */ /* 0x000fc80000000200 */
[----:B------:R-:W-:-:S04]  /*00b0*/  LEA.HI R3, R3, R0, RZ, 0x8 ;  /* 0x0000000003037211 */ /* 0x000fc800078f40ff */
[----:B------:R-:W-:-:S05]  /*00c0*/  SHF.R.S32.HI R3, RZ, 0x8, R3 ;  /* 0x00000008ff037819 */ /* 0x000fca0000011403 */
[----:B------:R-:W-:-:S05]  /*00d0*/  IMAD.HI R2, R3, 0x2aaaaaab, RZ ;  /* 0x2aaaaaab03027827 */ /* 0x000fca00078e02ff */
[----:B------:R-:W-:-:S04]  /*00e0*/  SHF.R.U32.HI R5, RZ, 0x1f, R2 ;  /* 0x0000001fff057819 */ /* 0x000fc80000011602 */
[----:B------:R-:W-:Y:S02]  /*00f0*/  LEA.HI R2, R2, R5, RZ, 0x1e ;  /* 0x0000000502027211 */ /* 0x000fe400078ff0ff */
[----:B------:R-:W1:Y:S03]  /*0100*/  LDC.64 R4, c[0x0][0x218] ;  /* 0x00008600ff047b82 */ /* 0x000e660000000a00 */
[----:B------:R-:W-:-:S04]  /*0110*/  IMAD R13, R2, -0x18, R3 ;  /* 0xffffffe8020d7824 */ /* 0x000fc800078e0203 */
[C---:B--2---:R-:W-:Y:S01]  /*0120*/  IMAD.WIDE R6, R13.reuse, 0x4, R6 ;  /* 0x000000040d067825 */ /* 0x044fe200078e0206 */
[----:B------:R-:W2:Y:S05]  /*0130*/  LDC.64 R2, c[0x0][0x210] ;  /* 0x00008400ff027b82 */ /* 0x000eaa0000000a00 */
[----:B------:R-:W3:Y:S01]  /*0140*/  LDG.E.EL R6, desc[UR4][R6.64] ;  /* 0x0000000406067981 */ /* 0x000ee2000c2e1900 */
[----:B----4-:R-:W-:-:S04]  /*0150*/  IMAD.WIDE R8, R13, 0x4, R8 ;  /* 0x000000040d087825 */ /* 0x010fc800078e0208 */
[C---:B-----5:R-:W-:Y:S02]  /*0160*/  IMAD.WIDE R10, R13.reuse, 0x4, R10 ;  /* 0x000000040d0a7825 */ /* 0x060fe400078e020a */
[----:B------:R-:W4:Y:S02]  /*0170*/  LDG.E.EL R8, desc[UR4][R8.64] ;  /* 0x0000000408087981 */ /* 0x000f24000c2e1900 */
[----:B-1----:R-:W-:Y:S02]  /*0180*/  IMAD.WIDE R4, R13, 0x4, R4 ;  /* 0x000000040d047825 */ /* 0x002fe400078e0204 */
[----:B------:R-:W4:Y:S04]  /*0190*/  LDG.E.EL R11, desc[UR4][R10.64] ;  /* 0x000000040a0b7981 */ /* 0x000f28000c2e1900 */
[----:B------:R1:W5:Y:S01]  /*01a0*/  LDG.E.EL R5, desc[UR4][R4.64] ;  /* 0x0000000404057981 */ /* 0x000362000c2e1900 */
[----:B--2---:R-:W-:-:S05]  /*01b0*/  IMAD.WIDE R2, R0, 0x4, R2 ;  /* 0x0000000400027825 */ /* 0x004fca00078e0202 */
[----:B------:R2:W5:Y:S01]  /*01c0*/  LDG.E R12, desc[UR4][R2.64] ;  /* 0x00000004020c7981 */ /* 0x000562000c1e1900 */
[----:B-1----:R-:W-:Y:S01]  /*01d0*/  HFMA2.MMA R4, -RZ, RZ, 1.625, 0 ;  /* 0x3e800000ff047435 */ /* 0x002fe200000001ff */
[----:B--2---:R-:W1:Y:S02]  /*01e0*/  LDC.64 R2, c[0x0][0x238] ;  /* 0x00008e00ff027b82 */ /* 0x004e640000000a00 */
[----:B-1----:R-:W-:-:S04]  /*01f0*/  IMAD.WIDE R2, R0, 0x4, R2 ;  /* 0x0000000400027825 */ /* 0x002fc800078e0202 */
[----:B---3--:R-:W-:-:S04]  /*0200*/  FADD R6, R6, 9.9999997473787516356e-06 ;  /* 0x3727c5ac06067421 */ /* 0x008fc80000000000 */
[----:B------:R-:W1:Y:S02]  /*0210*/  MUFU.SQRT R7, R6 ;  /* 0x0000000600077308 */ /* 0x000e640000002000 */
[C---:B-1----:R-:W-:Y:S02]  /*0220*/  FSETP.GT.AND P0, PT, R7.reuse, 8.50705917302346158658e+37, PT ;  /* 0x7e8000000700780b */ /* 0x042fe40003f04000 */
[----:B------:R-:W-:-:S11]  /*0230*/  FSETP.GEU.AND P1, PT, R7, 1.175494350822287508e-38, PT ;  /* 0x008000000700780b */ /* 0x000fd60003f2e000 */
[----:B------:R-:W-:-:S04]  /*0240*/  @P0 FMUL R7, R7, 0.25 ;  /* 0x3e80000007070820 */ /* 0x000fc80000400000 */
[----:B------:R-:W-:-:S06]  /*0250*/  @!P1 FMUL R7, R7, 16777216 ;  /* 0x4b80000007079820 */ /* 0x000fcc0000400000 */
[----:B------:R-:W1:Y:S01]  /*0260*/  MUFU.RCP R7, R7 ;  /* 0x0000000700077308 */ /* 0x000e620000001000 */
[----:B------:R-:W-:Y:S01]  /*0270*/  FSEL R4, R4, 1, P0 ;  /* 0x3f80000004047808 */ /* 0x000fe20000000000 */
[----:B-----5:R-:W-:-:S04]  /*0280*/  FADD R5, R12, -R5 ;  /* 0x800000050c057221 */ /* 0x020fc80000000000 */
[----:B------:R-:W-:-:S04]  /*0290*/  @!P1 FMUL R4, R4, 16777216 ;  /* 0x4b80000004049820 */ /* 0x000fc80000400000 */
[----:B-1----:R-:W-:-:S04]  /*02a0*/  FMUL R4, R7, R4 ;  /* 0x0000000407047220 */ /* 0x002fc80000400000 */
[----:B------:R-:W-:-:S04]  /*02b0*/  FMUL R4, R5, R4 ;  /* 0x0000000405047220 */ /* 0x000fc80000400000 */
[----:B----4-:R-:W-:-:S05]  /*02c0*/  FFMA R11, R8, R4, R11 ;  /* 0x00000004080b7223 */ /* 0x010fca000000000b */
[----:B------:R-:W-:Y:S01]  /*02d0*/  STG.E desc[UR4][R2.64], R11 ;  /* 0x0000000b02007986 */ /* 0x000fe2000c101904 */
[----:B------:R-:W-:Y:S05]  /*02e0*/  EXIT ;  /* 0x000000000000794d */ /* 0x000fea0003800000 */
.L_x_0:
[----:B------:R-:W-:-:S00]  /*02f0*/  BRA `(.L_x_0) ;  /* 0xfffffffc00fc7947 */ /* 0x000fc0000383ffff */
[----:B------:R-:W-:-:S00]  /*0300*/  NOP ;  /* 0x0000000000007918 */ /* 0x000fc00000000000 */
[----:B------:R-:W-:-:S00]  /*0310*/  NOP ;  /* 0x0000000000007918 */ /* 0x000fc00000000000 */
[----:B------:R-:W-:-:S00]  /*0320*/  NOP ;  /* 0x0000000000007918 */ /* 0x000fc00000000000 */
[----:B------:R-:W-:-:S00]  /*0330*/  NOP ;  /* 0x0000000000007918 */ /* 0x000fc00000000000 */
[----:B------:R-:W-:-:S00]  /*0340*/  NOP ;  /* 0x0000000000007918 */ /* 0x000fc00000000000 */
[----:B------:R-:W-:-:S00]  /*0350*/  NOP ;  /* 0x0000000000007918 */ /* 0x000fc00000000000 */
[----:B------:R-:W-:-:S00]  /*0360*/  NOP ;  /* 0x0000000000007918 */ /* 0x000fc00000000000 */
[----:B------:R-:W-:-:S00]  /*0370*/  NOP ;  /* 0x0000000000007918 */ /* 0x000fc00000000000 */
.L_x_1:


//--------------------- .nv.global.init           --------------------------
	.section	.nv.global.init,"aw",@progbits
.nv.global.init:
	.type		_$_str,@object
	.size		_$_str,(_$_str_$_2 - _$_str)
_$_str:
        /*0000*/ 	.byte	0x5f, 0x5f, 0x43, 0x55, 0x44, 0x41, 0x5f, 0x46, 0x54, 0x5a, 0x00
	.type		_$_str_$_2,@object
	.size		_$_str_$_2,(.L_1 - _$_str_$_2)
_$_str_$_2:
        /*000b*/ 	.byte	0x5f, 0x5f, 0x43, 0x55, 0x44, 0x41, 0x5f, 0x50, 0x52, 0x45, 0x43, 0x5f, 0x53, 0x51, 0x52, 0x54
        /*001b*/ 	.byte	0x00
.L_1:


//--------------------- .nv.constant0.triton_poi_fused__native_batch_norm_legit_no_training_13 --------------------------
	.section	.nv.constant0.triton_poi_fused__native_batch_norm_legit_no_training_13,"a",@progbits
	.sectionflags	@""
	.align	4
.nv.constant0.triton_poi_fused__native_batch_norm_legit_no_training_13:
	.zero		580
